	.headerflags	@"EF_CUDA_TEXMODE_UNIFIED EF_CUDA_64BIT_ADDRESS EF_CUDA_ACCELERATORS EF_CUDA_SM90 EF_CUDA_VIRTUAL_SM(EF_CUDA_SM90)"
	.elftype	@"ET_EXEC"


//--------------------- .nv.info                  --------------------------
	.section	.nv.info,"",@"SHT_CUDA_INFO"
	.align	4


	//----- nvinfo : EIATTR_REGCOUNT
	.align		4
        /*0000*/ 	.byte	0x04, 0x2f
        /*0002*/ 	.short	(.L_1 - .L_0)
	.align		4
.L_0:
        /*0004*/ 	.word	index@(triton_poi_fused__softmax_1)
        /*0008*/ 	.word	0x00000012


	//----- nvinfo : EIATTR_MIN_STACK_SIZE
	.align		4
.L_1:
        /*000c*/ 	.byte	0x04, 0x12
        /*000e*/ 	.short	(.L_3 - .L_2)
	.align		4
.L_2:
        /*0010*/ 	.word	index@(triton_poi_fused__softmax_1)
        /*0014*/ 	.word	0x00000000


	//----- nvinfo : EIATTR_FRAME_SIZE
	.align		4
.L_3:
        /*0018*/ 	.byte	0x04, 0x11
        /*001a*/ 	.short	(.L_5 - .L_4)
	.align		4
.L_4:
        /*001c*/ 	.word	index@(triton_poi_fused__softmax_1)
        /*0020*/ 	.word	0x00000000


	//----- nvinfo : EIATTR_MIN_STACK_SIZE
	.align		4
.L_5:
        /*0024*/ 	.byte	0x04, 0x12
        /*0026*/ 	.short	(.L_7 - .L_6)
	.align		4
.L_6:
        /*0028*/ 	.word	index@(triton_poi_fused__softmax_1)
        /*002c*/ 	.word	0x00000000
.L_7:


//--------------------- .nv.info.triton_poi_fused__softmax_1 --------------------------
	.section	.nv.info.triton_poi_fused__softmax_1,"",@"SHT_CUDA_INFO"
	.sectionflags	@""
	.align	4


	//----- nvinfo : EIATTR_CUDA_API_VERSION
	.align		4
        /*0000*/ 	.byte	0x04, 0x37
        /*0002*/ 	.short	(.L_9 - .L_8)
.L_8:
        /*0004*/ 	.word	0x0000007c


	//----- nvinfo : EIATTR_KPARAM_INFO
	.align		4
.L_9:
        /*0008*/ 	.byte	0x04, 0x17
        /*000a*/ 	.short	(.L_11 - .L_10)
.L_10:
        /*000c*/ 	.word	0x00000000
        /*0010*/ 	.short	0x0002
        /*0012*/ 	.short	0x0010
        /*0014*/ 	.byte	0x00, 0xf0, 0x11, 0x00


	//----- nvinfo : EIATTR_KPARAM_INFO
	.align		4
.L_11:
        /*0018*/ 	.byte	0x04, 0x17
        /*001a*/ 	.short	(.L_13 - .L_12)
.L_12:
        /*001c*/ 	.word	0x00000000
        /*0020*/ 	.short	0x0001
        /*0022*/ 	.short	0x0008
        /*0024*/ 	.byte	0x00, 0xf4, 0x21, 0x00


	//----- nvinfo : EIATTR_KPARAM_INFO
	.align		4
.L_13:
        /*0028*/ 	.byte	0x04, 0x17
        /*002a*/ 	.short	(.L_15 - .L_14)
.L_14:
        /*002c*/ 	.word	0x00000000
        /*0030*/ 	.short	0x0000
        /*0032*/ 	.short	0x0000
        /*0034*/ 	.byte	0x00, 0xf4, 0x21, 0x00


	//----- nvinfo : EIATTR_SPARSE_MMA_MASK
	.align		4
.L_15:
        /*0038*/ 	.byte	0x03, 0x50
        /*003a*/ 	.short	0x0000


	//----- nvinfo : EIATTR_MAXREG_COUNT
	.align		4
        /*003c*/ 	.byte	0x03, 0x1b
        /*003e*/ 	.short	0x00ff


	//----- nvinfo : EIATTR_EXIT_INSTR_OFFSETS
	.align		4
        /*0040*/ 	.byte	0x04, 0x1c
        /*0042*/ 	.short	(.L_17 - .L_16)


	//   ....[0]....
.L_16:
        /*0044*/ 	.word	0x00000290


	//----- nvinfo : EIATTR_REQNTID
	.align		4
.L_17:
        /*0048*/ 	.byte	0x04, 0x10
        /*004a*/ 	.short	(.L_19 - .L_18)
.L_18:
        /*004c*/ 	.word	0x00000080
        /*0050*/ 	.word	0x00000001
        /*0054*/ 	.word	0x00000001


	//----- nvinfo : EIATTR_CBANK_PARAM_SIZE
	.align		4
.L_19:
        /*0058*/ 	.byte	0x03, 0x19
        /*005a*/ 	.short	0x0014


	//----- nvinfo : EIATTR_PARAM_CBANK
	.align		4
        /*005c*/ 	.byte	0x04, 0x0a
        /*005e*/ 	.short	(.L_21 - .L_20)
	.align		4
.L_20:
        /*0060*/ 	.word	index@(.nv.constant0.triton_poi_fused__softmax_1)
        /*0064*/ 	.short	0x0210
        /*0066*/ 	.short	0x0014


	//----- nvinfo : EIATTR_SW_WAR
	.align		4
.L_21:
        /*0068*/ 	.byte	0x04, 0x36
        /*006a*/ 	.short	(.L_23 - .L_22)
.L_22:
        /*006c*/ 	.word	0x00000008
.L_23:


//--------------------- .nv.callgraph             --------------------------
	.section	.nv.callgraph,"",@"SHT_CUDA_CALLGRAPH"
	.align	4
	.sectionentsize	8
	.align		4
        /*0000*/ 	.word	0x00000000
	.align		4
        /*0004*/ 	.word	0xffffffff
	.align		4
        /*0008*/ 	.word	0x00000000
	.align		4
        /*000c*/ 	.word	0xfffffffe
	.align		4
        /*0010*/ 	.word	0x00000000
	.align		4
        /*0014*/ 	.word	0xfffffffd
	.align		4
        /*0018*/ 	.word	0x00000000
	.align		4
        /*001c*/ 	.word	0xfffffffc


//--------------------- .text.triton_poi_fused__softmax_1 --------------------------
	.section	.text.triton_poi_fused__softmax_1,"ax",@progbits
	.align	128
        .global         triton_poi_fused__softmax_1
        .type           triton_poi_fused__softmax_1,@function
        .size           triton_poi_fused__softmax_1,(.L_x_1 - triton_poi_fused__softmax_1)
        .other          triton_poi_fused__softmax_1,@"STO_CUDA_ENTRY STV_DEFAULT"
triton_poi_fused__softmax_1:
.text.triton_poi_fused__softmax_1:
[----:B------:R-:W-:Y:S01]  /*0000*/  LDC R1, c[0x0][0x28] ;  /* 0x00000a00ff017b82 */ /* 0x000fe20000000800 */
[----:B------:R-:W1:Y:S07]  /*0010*/  S2R R5, SR_TID.X ;  /* 0x0000000000057919 */ /* 0x000e6e0000002100 */
[----:B------:R-:W2:Y:S01]  /*0020*/  LDC.64 R2, c[0x0][0x210] ;  /* 0x00008400ff027b82 */ /* 0x000ea20000000a00 */
[----:B------:R-:W-:Y:S01]  /*0030*/  ULDC.64 UR4, c[0x0][0x208] ;  /* 0x0000820000047ab9 */ /* 0x000fe20000000a00 */
[----:B------:R-:W3:Y:S01]  /*0040*/  S2R R0, SR_CTAID.X ;  /* 0x0000000000007919 */ /* 0x000ee20000002500 */
[----:B-1----:R-:W-:-:S02]  /*0050*/  LOP3.LUT R5, R5, 0x7f, RZ, 0xc0, !PT ;  /* 0x0000007f05057812 */ /* 0x002fc400078ec0ff */
[----:B---3--:R-:W-:Y:S02]  /*0060*/  SHF.R.S32.HI R4, RZ, 0x18, R0 ;  /* 0x00000018ff047819 */ /* 0x008fe40000011400 */
[----:B------:R-:W-:Y:S02]  /*0070*/  LEA R5, R0, R5, 0x7 ;  /* 0x0000000500057211 */ /* 0x000fe400078e38ff */
[----:B------:R-:W-:-:S04]  /*0080*/  SGXT R0, R4, 0x1 ;  /* 0x000000010400781a */ /* 0x000fc80000000200 */
[CC--:B------:R-:W-:Y:S02]  /*0090*/  LEA.HI R4, R0.reuse, R5.reuse, RZ, 0x8 ;  /* 0x0000000500047211 */ /* 0x0c0fe400078f40ff */
[----:B------:R-:W-:Y:S02]  /*00a0*/  LEA.HI R0, R0, R5, RZ, 0xa ;  /* 0x0000000500007211 */ /* 0x000fe400078f50ff */
[----:B------:R-:W-:Y:S02]  /*00b0*/  LOP3.LUT R4, R4, 0xffffff00, RZ, 0xc0, !PT ;  /* 0xffffff0004047812 */ /* 0x000fe400078ec0ff */
[----:B------:R-:W-:-:S04]  /*00c0*/  LOP3.LUT R0, R0, 0xfffffc00, RZ, 0xc0, !PT ;  /* 0xfffffc0000007812 */ /* 0x000fc800078ec0ff */
[----:B------:R-:W-:-:S04]  /*00d0*/  IADD3 R11, R0, R5, -R4 ;  /* 0x00000005000b7210 */ /* 0x000fc80007ffe804 */
[----:B------:R-:W-:Y:S01]  /*00e0*/  IADD3 R9, R11, 0x100, RZ ;  /* 0x000001000b097810 */ /* 0x000fe20007ffe0ff */
[----:B--2---:R-:W-:Y:S01]  /*00f0*/  IMAD.WIDE R6, R11, 0x4, R2 ;  /* 0x000000040b067825 */ /* 0x004fe200078e0202 */
[----:B------:R-:W-:-:S03]  /*0100*/  IADD3 R13, R11, 0x200, RZ ;  /* 0x000002000b0d7810 */ /* 0x000fc60007ffe0ff */
[--C-:B------:R-:W-:Y:S01]  /*0110*/  IMAD.WIDE R8, R9, 0x4, R2.reuse ;  /* 0x0000000409087825 */ /* 0x100fe200078e0202 */
[----:B------:R-:W-:Y:S01]  /*0120*/  IADD3 R15, R11, 0x300, RZ ;  /* 0x000003000b0f7810 */ /* 0x000fe20007ffe0ff */
[----:B------:R-:W2:Y:S02]  /*0130*/  LDG.E.EL R6, desc[UR4][R6.64] ;  /* 0x0000000406067981 */ /* 0x000ea4000c2e1900 */
[--C-:B------:R-:W-:Y:S02]  /*0140*/  IMAD.WIDE R10, R13, 0x4, R2.reuse ;  /* 0x000000040d0a7825 */ /* 0x100fe400078e0202 */
[----:B------:R-:W2:Y:S02]  /*0150*/  LDG.E.EL R9, desc[UR4][R8.64] ;  /* 0x0000000408097981 */ /* 0x000ea4000c2e1900 */
[--C-:B------:R-:W-:Y:S02]  /*0160*/  IMAD.WIDE R12, R15, 0x4, R2.reuse ;  /* 0x000000040f0c7825 */ /* 0x100fe400078e0202 */
[----:B------:R-:W3:Y:S04]  /*0170*/  LDG.E.EL R10, desc[UR4][R10.64] ;  /* 0x000000040a0a7981 */ /* 0x000ee8000c2e1900 */
[----:B------:R-:W4:Y:S01]  /*0180*/  LDG.E.EL R12, desc[UR4][R12.64] ;  /* 0x000000040c0c7981 */ /* 0x000f22000c2e1900 */
[----:B------:R-:W-:-:S05]  /*0190*/  IMAD.WIDE R2, R5, 0x4, R2 ;  /* 0x0000000405027825 */ /* 0x000fca00078e0202 */
[----:B------:R-:W5:Y:S01]  /*01a0*/  LDG.E R0, desc[UR4][R2.64] ;  /* 0x0000000402007981 */ /* 0x000f62000c1e1900 */
[----:B--2---:R-:W-:Y:S02]  /*01b0*/  FADD R15, R6, R9 ;  /* 0x00000009060f7221 */ /* 0x004fe40000000000 */
[----:B------:R-:W1:Y:S02]  /*01c0*/  LDC.64 R6, c[0x0][0x218] ;  /* 0x00008600ff067b82 */ /* 0x000e640000000a00 */
[----:B---3--:R-:W-:-:S04]  /*01d0*/  FADD R15, R10, R15 ;  /* 0x0000000f0a0f7221 */ /* 0x008fc80000000000 */
[----:B----4-:R-:W-:-:S05]  /*01e0*/  FADD R15, R12, R15 ;  /* 0x0000000f0c0f7221 */ /* 0x010fca0000000000 */
[C---:B------:R-:W-:Y:S02]  /*01f0*/  FSETP.GT.AND P0, PT, |R15|.reuse, 8.50705917302346158658e+37, PT ;  /* 0x7e8000000f00780b */ /* 0x040fe40003f04200 */
[----:B------:R-:W-:-:S11]  /*0200*/  FSETP.GEU.AND P1, PT, |R15|, 1.175494350822287508e-38, PT ;  /* 0x008000000f00780b */ /* 0x000fd60003f2e200 */
[----:B------:R-:W-:Y:S01]  /*0210*/  @P0 FMUL R15, R15, 0.25 ;  /* 0x3e8000000f0f0820 */ /* 0x000fe20000400000 */
[----:B-----5:R-:W-:Y:S01]  /*0220*/  @P0 FMUL R0, R0, 0.25 ;  /* 0x3e80000000000820 */ /* 0x020fe20000400000 */
[----:B-1----:R-:W-:-:S04]  /*0230*/  IMAD.WIDE R2, R5, 0x4, R6 ;  /* 0x0000000405027825 */ /* 0x002fc800078e0206 */
[----:B------:R-:W-:Y:S01]  /*0240*/  @!P1 FMUL R15, R15, 16777216 ;  /* 0x4b8000000f0f9820 */ /* 0x000fe20000400000 */
[----:B------:R-:W-:-:S05]  /*0250*/  @!P1 FMUL R0, R0, 16777216 ;  /* 0x4b80000000009820 */ /* 0x000fca0000400000 */
[----:B------:R-:W1:Y:S02]  /*0260*/  MUFU.RCP R15, R15 ;  /* 0x0000000f000f7308 */ /* 0x000e640000001000 */
[----:B-1----:R-:W-:-:S05]  /*0270*/  FMUL R5, R15, R0 ;  /* 0x000000000f057220 */ /* 0x002fca0000400000 */
[----:B------:R-:W-:Y:S01]  /*0280*/  STG.E desc[UR4][R2.64], R5 ;  /* 0x0000000502007986 */ /* 0x000fe2000c101904 */
[----:B------:R-:W-:Y:S05]  /*0290*/  EXIT ;  /* 0x000000000000794d */ /* 0x000fea0003800000 */
.L_x_0:
[----:B------:R-:W-:-:S00]  /*02a0*/  BRA `(.L_x_0) ;  /* 0xfffffffc00fc7947 */ /* 0x000fc0000383ffff */
[----:B------:R-:W-:-:S00]  /*02b0*/  NOP ;  /* 0x0000000000007918 */ /* 0x000fc00000000000 */
        /* <DEDUP_REMOVED lines=12> */
.L_x_1:


//--------------------- .nv.constant0.triton_poi_fused__softmax_1 --------------------------
	.section	.nv.constant0.triton_poi_fused__softmax_1,"a",@progbits
	.sectionflags	@""
	.align	4
.nv.constant0.triton_poi_fused__softmax_1:
	.zero		548
